//
// Generated by NVIDIA NVVM Compiler
//
// Compiler Build ID: CL-36424714
// Cuda compilation tools, release 13.0, V13.0.88
// Based on NVVM 20.0.0
//

.version 9.0
.target sm_100
.address_size 64

	// .globl	_Z13print_3d_gridPii
.extern .func  (.param .b32 func_retval0) vprintf
(
	.param .b64 vprintf_param_0,
	.param .b64 vprintf_param_1
)
;
.global .align 1 .b8 $str[28] = {37, 100, 9, 37, 100, 9, 37, 100, 9, 37, 100, 9, 37, 100, 9, 37, 100, 9, 37, 100, 9, 37, 100, 9, 37, 100, 10};

.visible .entry _Z13print_3d_gridPii(
	.param .u64 .ptr .align 1 _Z13print_3d_gridPii_param_0,
	.param .u32 _Z13print_3d_gridPii_param_1
)
{
	.local .align 8 .b8 	__local_depot0[40];
	.reg .b64 	%SP;
	.reg .b64 	%SPL;
	.reg .pred 	%p<2>;
	.reg .b32 	%r<23>;
	.reg .b64 	%rd<9>;

	mov.u64 	%SPL, __local_depot0;
	cvta.local.u64 	%SP, %SPL;
	ld.param.u64 	%rd1, [_Z13print_3d_gridPii_param_0];
	ld.param.u32 	%r9, [_Z13print_3d_gridPii_param_1];
	mov.u32 	%r10, %ntid.x;
	mov.u32 	%r11, %ntid.y;
	mul.lo.s32 	%r12, %r10, %r11;
	mov.u32 	%r1, %tid.z;
	mov.u32 	%r2, %tid.y;
	mov.u32 	%r3, %tid.x;
	mad.lo.s32 	%r13, %r10, %r2, %r3;
	mad.lo.s32 	%r4, %r12, %r1, %r13;
	mov.u32 	%r14, %ntid.z;
	mul.lo.s32 	%r15, %r12, %r14;
	mov.u32 	%r16, %nctaid.x;
	mov.u32 	%r5, %ctaid.y;
	mov.u32 	%r6, %ctaid.x;
	mov.u32 	%r17, %nctaid.y;
	mov.u32 	%r7, %ctaid.z;
	mad.lo.s32 	%r18, %r7, %r17, %r5;
	mad.lo.s32 	%r19, %r18, %r16, %r6;
	mad.lo.s32 	%r8, %r15, %r19, %r4;
	setp.ge.s32 	%p1, %r8, %r9;
	@%p1 bra 	$L__BB0_2;
	add.u64 	%rd2, %SP, 0;
	add.u64 	%rd3, %SPL, 0;
	cvta.to.global.u64 	%rd4, %rd1;
	mul.wide.s32 	%rd5, %r8, 4;
	add.s64 	%rd6, %rd4, %rd5;
	ld.global.u32 	%r20, [%rd6];
	st.local.v2.u32 	[%rd3], {%r7, %r5};
	st.local.v2.u32 	[%rd3+8], {%r6, %r1};
	st.local.v2.u32 	[%rd3+16], {%r2, %r3};
	st.local.v2.u32 	[%rd3+24], {%r4, %r8};
	st.local.u32 	[%rd3+32], %r20;
	mov.u64 	%rd7, $str;
	cvta.global.u64 	%rd8, %rd7;
	{ // callseq 0, 0
	.param .b64 param0;
	st.param.b64 	[param0], %rd8;
	.param .b64 param1;
	st.param.b64 	[param1], %rd2;
	.param .b32 retval0;
	call.uni (retval0), 
	vprintf, 
	(
	param0, 
	param1
	);
	ld.param.b32 	%r21, [retval0];
	} // callseq 0
$L__BB0_2:
	ret;

}


// ===== COMPILED SASS (sm_100) =====

	.target	sm_100

	.elftype	@"ET_EXEC"


//--------------------- .note.nv.tkinfo           --------------------------
	.section	.note.nv.tkinfo,"",@"SHT_NOTE"
	.sectionflags	@"SHF_NOTE_NV_TKINFO"
	.tkinfo
        /*0018*/ 	.word	0x00000002
        /*0030*/ 	.string	""
        /*0030*/ 	.string	"ptxas"
        /*0030*/ 	.string	"Cuda compilation tools, release 13.0, V13.0.88"
        /*0030*/ 	.string	"Build cuda_13.0.r13.0/compiler.36424714_0"
        /*0030*/ 	.string	"-arch sm_100 -m 64 "



//--------------------- .note.nv.cuinfo           --------------------------
	.section	.note.nv.cuinfo,"",@"SHT_NOTE"
	.sectionflags	@"SHF_NOTE_NV_CUINFO"
        /*0018*/ 	.short	0x0002
        /*001a*/ 	.short	0x0064
        /*001c*/ 	.short	0x0082
	.zero		2


//--------------------- .nv.info                  --------------------------
	.section	.nv.info,"",@"SHT_CUDA_INFO"
	.align	4


	//----- nvinfo : EIATTR_REGCOUNT
	.align		4
        /*0000*/ 	.byte	0x04, 0x2f
        /*0002*/ 	.short	(.L_2 - .L_1)
	.align		4
.L_1:
        /*0004*/ 	.word	index@(_Z13print_3d_gridPii)
        /*0008*/ 	.word	0x00000018


	//----- nvinfo : EIATTR_FRAME_SIZE
	.align		4
.L_2:
        /*000c*/ 	.byte	0x04, 0x11
        /*000e*/ 	.short	(.L_4 - .L_3)
	.align		4
.L_3:
        /*0010*/ 	.word	index@(_Z13print_3d_gridPii)
        /*0014*/ 	.word	0x00000028


	//----- nvinfo : EIATTR_MIN_STACK_SIZE
	.align		4
.L_4:
        /*0018*/ 	.byte	0x04, 0x12
        /*001a*/ 	.short	(.L_6 - .L_5)
	.align		4
.L_5:
        /*001c*/ 	.word	index@(_Z13print_3d_gridPii)
        /*0020*/ 	.word	0x00000028
.L_6:


//--------------------- .nv.compat                --------------------------
	.section	.nv.compat,"",@"SHT_CUDA_COMPAT_INFO"
	.align	4
        /*0000*/ 	.byte	0x02, 0x09, 0x00, 0x00, 0x02, 0x02, 0x01, 0x00, 0x02, 0x05, 0x05, 0x00, 0x03, 0x07, 0x01, 0x01
        /*0010*/ 	.byte	0x02, 0x03, 0x00, 0x00, 0x02, 0x06, 0x01, 0x00, 0x04, 0x0b, 0x08, 0x00, 0x09, 0x00, 0x00, 0x00
        /*0020*/ 	.byte	0x00, 0x00, 0x00, 0x00


//--------------------- .nv.info._Z13print_3d_gridPii --------------------------
	.section	.nv.info._Z13print_3d_gridPii,"",@"SHT_CUDA_INFO"
	.sectionflags	@""
	.align	4


	//----- nvinfo : EIATTR_CUDA_API_VERSION
	.align		4
        /*0000*/ 	.byte	0x04, 0x37
        /*0002*/ 	.short	(.L_8 - .L_7)
.L_7:
        /*0004*/ 	.word	0x00000082


	//----- nvinfo : EIATTR_KPARAM_INFO
	.align		4
.L_8:
        /*0008*/ 	.byte	0x04, 0x17
        /*000a*/ 	.short	(.L_10 - .L_9)
.L_9:
        /*000c*/ 	.word	0x00000000
        /*0010*/ 	.short	0x0001
        /*0012*/ 	.short	0x0008
        /*0014*/ 	.byte	0x00, 0xf0, 0x11, 0x00


	//----- nvinfo : EIATTR_KPARAM_INFO
	.align		4
.L_10:
        /*0018*/ 	.byte	0x04, 0x17
        /*001a*/ 	.short	(.L_12 - .L_11)
.L_11:
        /*001c*/ 	.word	0x00000000
        /*0020*/ 	.short	0x0000
        /*0022*/ 	.short	0x0000
        /*0024*/ 	.byte	0x00, 0xf5, 0x21, 0x00


	//----- nvinfo : EIATTR_SPARSE_MMA_MASK
	.align		4
.L_12:
        /*0028*/ 	.byte	0x03, 0x50
        /*002a*/ 	.short	0x0000


	//----- nvinfo : EIATTR_MAXREG_COUNT
	.align		4
        /*002c*/ 	.byte	0x03, 0x1b
        /*002e*/ 	.short	0x00ff


	//----- nvinfo : EIATTR_EXTERNS
	.align		4
        /*0030*/ 	.byte	0x04, 0x0f
        /*0032*/ 	.short	(.L_14 - .L_13)


	//   ....[0]....
	.align		4
.L_13:
        /*0034*/ 	.word	index@(vprintf)


	//----- nvinfo : EIATTR_MERCURY_ISA_VERSION
	.align		4
.L_14:
        /*0038*/ 	.byte	0x03, 0x5f
        /*003a*/ 	.short	0x0101


	//----- nvinfo : EIATTR_VRC_CTA_INIT_COUNT
	.align		4
        /*003c*/ 	.byte	0x02, 0x4a
	.zero		1
	.zero		1


	//----- nvinfo : EIATTR_SYSCALL_OFFSETS
	.align		4
        /*0040*/ 	.byte	0x04, 0x46
        /*0042*/ 	.short	(.L_16 - .L_15)


	//   ....[0]....
.L_15:
        /*0044*/ 	.word	0x000002a0


	//----- nvinfo : EIATTR_EXIT_INSTR_OFFSETS
	.align		4
.L_16:
        /*0048*/ 	.byte	0x04, 0x1c
        /*004a*/ 	.short	(.L_18 - .L_17)


	//   ....[0]....
.L_17:
        /*004c*/ 	.word	0x000001a0


	//   ....[1]....
        /*0050*/ 	.word	0x000002b0


	//----- nvinfo : EIATTR_CRS_STACK_SIZE
	.align		4
.L_18:
        /*0054*/ 	.byte	0x04, 0x1e
        /*0056*/ 	.short	(.L_20 - .L_19)
.L_19:
        /*0058*/ 	.word	0x00000000


	//----- nvinfo : EIATTR_CBANK_PARAM_SIZE
	.align		4
.L_20:
        /*005c*/ 	.byte	0x03, 0x19
        /*005e*/ 	.short	0x000c


	//----- nvinfo : EIATTR_PARAM_CBANK
	.align		4
        /*0060*/ 	.byte	0x04, 0x0a
        /*0062*/ 	.short	(.L_22 - .L_21)
	.align		4
.L_21:
        /*0064*/ 	.word	index@(.nv.constant0._Z13print_3d_gridPii)
        /*0068*/ 	.short	0x0380
        /*006a*/ 	.short	0x000c


	//----- nvinfo : EIATTR_SW_WAR
	.align		4
.L_22:
        /*006c*/ 	.byte	0x04, 0x36
        /*006e*/ 	.short	(.L_24 - .L_23)
.L_23:
        /*0070*/ 	.word	0x00000008
.L_24:


//--------------------- .nv.callgraph             --------------------------
	.section	.nv.callgraph,"",@"SHT_CUDA_CALLGRAPH"
	.align	4
	.sectionentsize	8
	.align		4
        /*0000*/ 	.word	0x00000000
	.align		4
        /*0004*/ 	.word	0xffffffff
	.align		4
        /*0008*/ 	.word	index@(_Z13print_3d_gridPii)
	.align		4
        /*000c*/ 	.word	index@(vprintf)
	.align		4
        /*0010*/ 	.word	0x00000000
	.align		4
        /*0014*/ 	.word	0xfffffffe
	.align		4
        /*0018*/ 	.word	0x00000000
	.align		4
        /*001c*/ 	.word	0xfffffffd
	.align		4
        /*0020*/ 	.word	0x00000000
	.align		4
        /*0024*/ 	.word	0xfffffffc


//--------------------- .nv.constant4             --------------------------
	.section	.nv.constant4,"a",@progbits
	.align	8
	.align		8
.nv.constant4:
        /*0000*/ 	.dword	vprintf
	.align		8
        /*0008*/ 	.dword	$str


//--------------------- .text._Z13print_3d_gridPii --------------------------
	.section	.text._Z13print_3d_gridPii,"ax",@progbits
	.align	128
        .global         _Z13print_3d_gridPii
        .type           _Z13print_3d_gridPii,@function
        .size           _Z13print_3d_gridPii,(.L_x_2 - _Z13print_3d_gridPii)
        .other          _Z13print_3d_gridPii,@"STO_CUDA_ENTRY STV_DEFAULT"
_Z13print_3d_gridPii:
.text._Z13print_3d_gridPii:
[----:B------:R-:W0:Y:S01]  /*0000*/  LDC R1, c[0x0][0x37c] ;  /* 0x0000df00ff017b82 */ /* 0x000e220000000800 */
[----:B------:R-:W1:Y:S01]  /*0010*/  S2R R12, SR_TID.Y ;  /* 0x00000000000c7919 */ /* 0x000e620000002200 */
[----:B------:R-:W2:Y:S01]  /*0020*/  LDCU UR7, c[0x0][0x2fc] ;  /* 0x00005f80ff0777ac */ /* 0x000ea20008000800 */
[----:B0-----:R-:W-:Y:S01]  /*0030*/  IADD3 R1, PT, PT, R1, -0x28, RZ ;  /* 0xffffffd801017810 */ /* 0x001fe20007ffe0ff */
[----:B------:R-:W1:Y:S01]  /*0040*/  S2R R13, SR_TID.X ;  /* 0x00000000000d7919 */ /* 0x000e620000002100 */
[----:B------:R-:W0:Y:S01]  /*0050*/  LDCU UR8, c[0x0][0x360] ;  /* 0x00006c00ff0877ac */ /* 0x000e220008000800 */
[----:B------:R-:W3:Y:S01]  /*0060*/  S2R R17, SR_CTAID.Y ;  /* 0x0000000000117919 */ /* 0x000ee20000002600 */
[----:B------:R-:W0:Y:S01]  /*0070*/  LDCU UR4, c[0x0][0x364] ;  /* 0x00006c80ff0477ac */ /* 0x000e220008000800 */
[----:B------:R-:W3:Y:S01]  /*0080*/  S2R R16, SR_CTAID.Z ;  /* 0x0000000000107919 */ /* 0x000ee20000002700 */
[----:B------:R-:W4:Y:S01]  /*0090*/  LDCU UR5, c[0x0][0x368] ;  /* 0x00006d00ff0577ac */ /* 0x000f220008000800 */
[----:B------:R-:W5:Y:S01]  /*00a0*/  S2R R15, SR_TID.Z ;  /* 0x00000000000f7919 */ /* 0x000f620000002300 */
[----:B------:R-:W5:Y:S01]  /*00b0*/  LDCU UR9, c[0x0][0x370] ;  /* 0x00006e00ff0977ac */ /* 0x000f620008000800 */
[----:B------:R-:W3:Y:S01]  /*00c0*/  LDC R3, c[0x0][0x374] ;  /* 0x0000dd00ff037b82 */ /* 0x000ee20000000800 */
[----:B------:R-:W5:Y:S01]  /*00d0*/  S2R R14, SR_CTAID.X ;  /* 0x00000000000e7919 */ /* 0x000f620000002500 */
[----:B------:R-:W5:Y:S01]  /*00e0*/  LDCU UR10, c[0x0][0x388] ;  /* 0x00007100ff0a77ac */ /* 0x000f620008000800 */
[----:B------:R-:W2:Y:S01]  /*00f0*/  LDCU UR6, c[0x0][0x2f8] ;  /* 0x00005f00ff0677ac */ /* 0x000ea20008000800 */
[----:B0-----:R-:W-:-:S04]  /*0100*/  UIMAD UR4, UR8, UR4, URZ ;  /* 0x00000004080472a4 */ /* 0x001fc8000f8e02ff */
[----:B----4-:R-:W-:Y:S01]  /*0110*/  UIMAD UR5, UR4, UR5, URZ ;  /* 0x00000005040572a4 */ /* 0x010fe2000f8e02ff */
[----:B-1----:R-:W-:Y:S01]  /*0120*/  IMAD R2, R12, UR8, R13 ;  /* 0x000000080c027c24 */ /* 0x002fe2000f8e020d */
[----:B--2---:R-:W-:Y:S01]  /*0130*/  IADD3 R6, P1, PT, R1, UR6, RZ ;  /* 0x0000000601067c10 */ /* 0x004fe2000ff3e0ff */
[----:B---3--:R-:W-:-:S03]  /*0140*/  IMAD R3, R3, R16, R17 ;  /* 0x0000001003037224 */ /* 0x008fc600078e0211 */
[----:B------:R-:W-:Y:S01]  /*0150*/  IADD3.X R7, PT, PT, RZ, UR7, RZ, P1, !PT ;  /* 0x00000007ff077c10 */ /* 0x000fe20008ffe4ff */
[----:B-----5:R-:W-:Y:S02]  /*0160*/  IMAD R2, R15, UR4, R2 ;  /* 0x000000040f027c24 */ /* 0x020fe4000f8e0202 */
[----:B------:R-:W-:-:S04]  /*0170*/  IMAD R3, R3, UR9, R14 ;  /* 0x0000000903037c24 */ /* 0x000fc8000f8e020e */
[----:B------:R-:W-:-:S05]  /*0180*/  IMAD R3, R3, UR5, R2 ;  /* 0x0000000503037c24 */ /* 0x000fca000f8e0202 */
[----:B------:R-:W-:-:S13]  /*0190*/  ISETP.GE.AND P0, PT, R3, UR10, PT ;  /* 0x0000000a03007c0c */ /* 0x000fda000bf06270 */
[----:B------:R-:W-:Y:S05]  /*01a0*/  @P0 EXIT ;  /* 0x000000000000094d */ /* 0x000fea0003800000 */
[----:B------:R-:W0:Y:S01]  /*01b0*/  LDC.64 R8, c[0x0][0x380] ;  /* 0x0000e000ff087b82 */ /* 0x000e220000000a00 */
[----:B------:R-:W1:Y:S01]  /*01c0*/  LDCU.64 UR4, c[0x0][0x358] ;  /* 0x00006b00ff0477ac */ /* 0x000e620008000a00 */
[----:B0-----:R-:W-:-:S06]  /*01d0*/  IMAD.WIDE R8, R3, 0x4, R8 ;  /* 0x0000000403087825 */ /* 0x001fcc00078e0208 */
[----:B-1----:R-:W2:Y:S01]  /*01e0*/  LDG.E R8, desc[UR4][R8.64] ;  /* 0x0000000408087981 */ /* 0x002ea2000c1e1900 */
[----:B------:R-:W-:Y:S01]  /*01f0*/  MOV R0, 0x0 ;  /* 0x0000000000007802 */ /* 0x000fe20000000f00 */
[----:B------:R-:W0:Y:S02]  /*0200*/  LDCU.64 UR4, c[0x4][0x8] ;  /* 0x01000100ff0477ac */ /* 0x000e240008000a00 */
[----:B------:R1:W-:Y:S01]  /*0210*/  STL.64 [R1], R16 ;  /* 0x0000001001007387 */ /* 0x0003e20000100a00 */
[----:B------:R1:W3:Y:S03]  /*0220*/  LDC.64 R10, c[0x4][R0] ;  /* 0x01000000000a7b82 */ /* 0x0002e60000000a00 */
[----:B------:R1:W-:Y:S04]  /*0230*/  STL.64 [R1+0x8], R14 ;  /* 0x0000080e01007387 */ /* 0x0003e80000100a00 */
[----:B------:R1:W-:Y:S04]  /*0240*/  STL.64 [R1+0x10], R12 ;  /* 0x0000100c01007387 */ /* 0x0003e80000100a00 */
[----:B------:R1:W-:Y:S01]  /*0250*/  STL.64 [R1+0x18], R2 ;  /* 0x0000180201007387 */ /* 0x0003e20000100a00 */
[----:B0-----:R-:W-:-:S02]  /*0260*/  MOV R4, UR4 ;  /* 0x0000000400047c02 */ /* 0x001fc40008000f00 */
[----:B------:R-:W-:Y:S01]  /*0270*/  MOV R5, UR5 ;  /* 0x0000000500057c02 */ /* 0x000fe20008000f00 */
[----:B--23--:R1:W-:Y:S06]  /*0280*/  STL [R1+0x20], R8 ;  /* 0x0000200801007387 */ /* 0x00c3ec0000100800 */
[----:B------:R-:W-:-:S07]  /*0290*/  LEPC R20, `(.L_x_0) ;  /* 0x000000001014794e */ /* 0x000fce0000000000 */
[----:B-1----:R-:W-:Y:S05]  /*02a0*/  CALL.ABS.NOINC R10 ;  /* 0x000000000a007343 */ /* 0x002fea0003c00000 */
.L_x_0:
[----:B------:R-:W-:Y:S05]  /*02b0*/  EXIT ;  /* 0x000000000000794d */ /* 0x000fea0003800000 */
.L_x_1:
[----:B------:R-:W-:-:S00]  /*02c0*/  BRA `(.L_x_1) ;  /* 0xfffffffc00fc7947 */ /* 0x000fc0000383ffff */
[----:B------:R-:W-:-:S00]  /*02d0*/  NOP ;  /* 0x0000000000007918 */ /* 0x000fc00000000000 */
        /* <DEDUP_REMOVED lines=10> */
.L_x_2:


//--------------------- .nv.global.init           --------------------------
	.section	.nv.global.init,"aw",@progbits
.nv.global.init:
	.type		$str,@object
	.size		$str,(.L_0 - $str)
$str:
        /*0000*/ 	.byte	0x25, 0x64, 0x09, 0x25, 0x64, 0x09, 0x25, 0x64, 0x09, 0x25, 0x64, 0x09, 0x25, 0x64, 0x09, 0x25
        /*0010*/ 	.byte	0x64, 0x09, 0x25, 0x64, 0x09, 0x25, 0x64, 0x09, 0x25, 0x64, 0x0a, 0x00
.L_0:


//--------------------- .nv.shared.reserved.0     --------------------------
	.section	.nv.shared.reserved.0,"aw",@nobits
	.weak		__nv_reservedSMEM_offset_0_alias
	.size		__nv_reservedSMEM_offset_0_alias, 0, 64
	.other		__nv_reservedSMEM_offset_0_alias,@"STO_CUDA_RESERVED_SHARED STV_DEFAULT"
__nv_reservedSMEM_offset_0_alias:
	.zero		0
	.zero		64


//--------------------- .nv.constant0._Z13print_3d_gridPii --------------------------
	.section	.nv.constant0._Z13print_3d_gridPii,"a",@progbits
	.sectionflags	@""
	.align	4
.nv.constant0._Z13print_3d_gridPii:
	.zero		908


//--------------------- SYMBOLS --------------------------

	.type		.nv.reservedSmem.offset0,@object
	.size		.nv.reservedSmem.offset0,0x4
	.type		vprintf,@function
